//
// Generated by NVIDIA NVVM Compiler
//
// Compiler Build ID: CL-36424714
// Cuda compilation tools, release 13.0, V13.0.88
// Based on NVVM 20.0.0
//

.version 9.0
.target sm_100
.address_size 64

	// .globl	_Z9matrixAddPdS_S_

.visible .entry _Z9matrixAddPdS_S_(
	.param .u64 .ptr .align 1 _Z9matrixAddPdS_S__param_0,
	.param .u64 .ptr .align 1 _Z9matrixAddPdS_S__param_1,
	.param .u64 .ptr .align 1 _Z9matrixAddPdS_S__param_2
)
{
	.reg .pred 	%p<4>;
	.reg .b32 	%r<11>;
	.reg .b64 	%rd<11>;
	.reg .b64 	%fd<4>;

	ld.param.u64 	%rd1, [_Z9matrixAddPdS_S__param_0];
	ld.param.u64 	%rd2, [_Z9matrixAddPdS_S__param_1];
	ld.param.u64 	%rd3, [_Z9matrixAddPdS_S__param_2];
	mov.u32 	%r2, %ctaid.x;
	mov.u32 	%r3, %ntid.x;
	mov.u32 	%r4, %tid.x;
	mad.lo.s32 	%r5, %r2, %r3, %r4;
	mov.u32 	%r6, %ctaid.y;
	mov.u32 	%r7, %ntid.y;
	mov.u32 	%r8, %tid.y;
	mad.lo.s32 	%r9, %r6, %r7, %r8;
	mad.lo.s32 	%r1, %r9, 5, %r5;
	setp.gt.s32 	%p1, %r5, 4;
	setp.gt.u32 	%p2, %r9, 4;
	or.pred  	%p3, %p1, %p2;
	@%p3 bra 	$L__BB0_2;
	cvta.to.global.u64 	%rd4, %rd1;
	cvta.to.global.u64 	%rd5, %rd2;
	cvta.to.global.u64 	%rd6, %rd3;
	mul.wide.s32 	%rd7, %r1, 8;
	add.s64 	%rd8, %rd4, %rd7;
	ld.global.f64 	%fd1, [%rd8];
	add.s64 	%rd9, %rd5, %rd7;
	ld.global.f64 	%fd2, [%rd9];
	add.f64 	%fd3, %fd1, %fd2;
	add.s64 	%rd10, %rd6, %rd7;
	st.global.f64 	[%rd10], %fd3;
$L__BB0_2:
	ret;

}


// ===== COMPILED SASS (sm_100) =====

	.target	sm_100

	.elftype	@"ET_EXEC"


//--------------------- .note.nv.tkinfo           --------------------------
	.section	.note.nv.tkinfo,"",@"SHT_NOTE"
	.sectionflags	@"SHF_NOTE_NV_TKINFO"
	.tkinfo
        /*0018*/ 	.word	0x00000002
        /*0030*/ 	.string	""
        /*0030*/ 	.string	"ptxas"
        /*0030*/ 	.string	"Cuda compilation tools, release 13.0, V13.0.88"
        /*0030*/ 	.string	"Build cuda_13.0.r13.0/compiler.36424714_0"
        /*0030*/ 	.string	"-arch sm_100 -m 64 "



//--------------------- .note.nv.cuinfo           --------------------------
	.section	.note.nv.cuinfo,"",@"SHT_NOTE"
	.sectionflags	@"SHF_NOTE_NV_CUINFO"
        /*0018*/ 	.short	0x0002
        /*001a*/ 	.short	0x0064
        /*001c*/ 	.short	0x0082
	.zero		2


//--------------------- .nv.info                  --------------------------
	.section	.nv.info,"",@"SHT_CUDA_INFO"
	.align	4


	//----- nvinfo : EIATTR_REGCOUNT
	.align		4
        /*0000*/ 	.byte	0x04, 0x2f
        /*0002*/ 	.short	(.L_1 - .L_0)
	.align		4
.L_0:
        /*0004*/ 	.word	index@(_Z9matrixAddPdS_S_)
        /*0008*/ 	.word	0x0000000e


	//----- nvinfo : EIATTR_FRAME_SIZE
	.align		4
.L_1:
        /*000c*/ 	.byte	0x04, 0x11
        /*000e*/ 	.short	(.L_3 - .L_2)
	.align		4
.L_2:
        /*0010*/ 	.word	index@(_Z9matrixAddPdS_S_)
        /*0014*/ 	.word	0x00000000


	//----- nvinfo : EIATTR_MIN_STACK_SIZE
	.align		4
.L_3:
        /*0018*/ 	.byte	0x04, 0x12
        /*001a*/ 	.short	(.L_5 - .L_4)
	.align		4
.L_4:
        /*001c*/ 	.word	index@(_Z9matrixAddPdS_S_)
        /*0020*/ 	.word	0x00000000
.L_5:


//--------------------- .nv.compat                --------------------------
	.section	.nv.compat,"",@"SHT_CUDA_COMPAT_INFO"
	.align	4
        /*0000*/ 	.byte	0x02, 0x09, 0x00, 0x00, 0x02, 0x02, 0x01, 0x00, 0x02, 0x05, 0x05, 0x00, 0x03, 0x07, 0x01, 0x01
        /*0010*/ 	.byte	0x02, 0x03, 0x00, 0x00, 0x02, 0x06, 0x01, 0x00, 0x04, 0x0b, 0x08, 0x00, 0x01, 0x00, 0x00, 0x00
        /*0020*/ 	.byte	0x00, 0x00, 0x00, 0x00


//--------------------- .nv.info._Z9matrixAddPdS_S_ --------------------------
	.section	.nv.info._Z9matrixAddPdS_S_,"",@"SHT_CUDA_INFO"
	.sectionflags	@""
	.align	4


	//----- nvinfo : EIATTR_CUDA_API_VERSION
	.align		4
        /*0000*/ 	.byte	0x04, 0x37
        /*0002*/ 	.short	(.L_7 - .L_6)
.L_6:
        /*0004*/ 	.word	0x00000082


	//----- nvinfo : EIATTR_KPARAM_INFO
	.align		4
.L_7:
        /*0008*/ 	.byte	0x04, 0x17
        /*000a*/ 	.short	(.L_9 - .L_8)
.L_8:
        /*000c*/ 	.word	0x00000000
        /*0010*/ 	.short	0x0002
        /*0012*/ 	.short	0x0010
        /*0014*/ 	.byte	0x00, 0xf5, 0x21, 0x00


	//----- nvinfo : EIATTR_KPARAM_INFO
	.align		4
.L_9:
        /*0018*/ 	.byte	0x04, 0x17
        /*001a*/ 	.short	(.L_11 - .L_10)
.L_10:
        /*001c*/ 	.word	0x00000000
        /*0020*/ 	.short	0x0001
        /*0022*/ 	.short	0x0008
        /*0024*/ 	.byte	0x00, 0xf5, 0x21, 0x00


	//----- nvinfo : EIATTR_KPARAM_INFO
	.align		4
.L_11:
        /*0028*/ 	.byte	0x04, 0x17
        /*002a*/ 	.short	(.L_13 - .L_12)
.L_12:
        /*002c*/ 	.word	0x00000000
        /*0030*/ 	.short	0x0000
        /*0032*/ 	.short	0x0000
        /*0034*/ 	.byte	0x00, 0xf5, 0x21, 0x00


	//----- nvinfo : EIATTR_SPARSE_MMA_MASK
	.align		4
.L_13:
        /*0038*/ 	.byte	0x03, 0x50
        /*003a*/ 	.short	0x0000


	//----- nvinfo : EIATTR_MAXREG_COUNT
	.align		4
        /*003c*/ 	.byte	0x03, 0x1b
        /*003e*/ 	.short	0x00ff


	//----- nvinfo : EIATTR_MERCURY_ISA_VERSION
	.align		4
        /*0040*/ 	.byte	0x03, 0x5f
        /*0042*/ 	.short	0x0101


	//----- nvinfo : EIATTR_VRC_CTA_INIT_COUNT
	.align		4
        /*0044*/ 	.byte	0x02, 0x4a
	.zero		1
	.zero		1


	//----- nvinfo : EIATTR_EXIT_INSTR_OFFSETS
	.align		4
        /*0048*/ 	.byte	0x04, 0x1c
        /*004a*/ 	.short	(.L_15 - .L_14)


	//   ....[0]....
.L_14:
        /*004c*/ 	.word	0x000000b0


	//   ....[1]....
        /*0050*/ 	.word	0x00000180


	//----- nvinfo : EIATTR_CBANK_PARAM_SIZE
	.align		4
.L_15:
        /*0054*/ 	.byte	0x03, 0x19
        /*0056*/ 	.short	0x0018


	//----- nvinfo : EIATTR_PARAM_CBANK
	.align		4
        /*0058*/ 	.byte	0x04, 0x0a
        /*005a*/ 	.short	(.L_17 - .L_16)
	.align		4
.L_16:
        /*005c*/ 	.word	index@(.nv.constant0._Z9matrixAddPdS_S_)
        /*0060*/ 	.short	0x0380
        /*0062*/ 	.short	0x0018


	//----- nvinfo : EIATTR_SW_WAR
	.align		4
.L_17:
        /*0064*/ 	.byte	0x04, 0x36
        /*0066*/ 	.short	(.L_19 - .L_18)
.L_18:
        /*0068*/ 	.word	0x00000008
.L_19:


//--------------------- .nv.callgraph             --------------------------
	.section	.nv.callgraph,"",@"SHT_CUDA_CALLGRAPH"
	.align	4
	.sectionentsize	8
	.align		4
        /*0000*/ 	.word	0x00000000
	.align		4
        /*0004*/ 	.word	0xffffffff
	.align		4
        /*0008*/ 	.word	0x00000000
	.align		4
        /*000c*/ 	.word	0xfffffffe
	.align		4
        /*0010*/ 	.word	0x00000000
	.align		4
        /*0014*/ 	.word	0xfffffffd
	.align		4
        /*0018*/ 	.word	0x00000000
	.align		4
        /*001c*/ 	.word	0xfffffffc


//--------------------- .text._Z9matrixAddPdS_S_  --------------------------
	.section	.text._Z9matrixAddPdS_S_,"ax",@progbits
	.align	128
        .global         _Z9matrixAddPdS_S_
        .type           _Z9matrixAddPdS_S_,@function
        .size           _Z9matrixAddPdS_S_,(.L_x_1 - _Z9matrixAddPdS_S_)
        .other          _Z9matrixAddPdS_S_,@"STO_CUDA_ENTRY STV_DEFAULT"
_Z9matrixAddPdS_S_:
.text._Z9matrixAddPdS_S_:
[----:B------:R-:W-:Y:S01]  /*0000*/  LDC R1, c[0x0][0x37c] ;  /* 0x0000df00ff017b82 */ /* 0x000fe20000000800 */
[----:B------:R-:W0:Y:S07]  /*0010*/  S2R R2, SR_TID.Y ;  /* 0x0000000000027919 */ /* 0x000e2e0000002200 */
[----:B------:R-:W1:Y:S01]  /*0020*/  LDC R0, c[0x0][0x360] ;  /* 0x0000d800ff007b82 */ /* 0x000e620000000800 */
[----:B------:R-:W1:Y:S07]  /*0030*/  S2R R3, SR_TID.X ;  /* 0x0000000000037919 */ /* 0x000e6e0000002100 */
[----:B------:R-:W0:Y:S08]  /*0040*/  S2UR UR5, SR_CTAID.Y ;  /* 0x00000000000579c3 */ /* 0x000e300000002600 */
[----:B------:R-:W0:Y:S08]  /*0050*/  LDC R7, c[0x0][0x364] ;  /* 0x0000d900ff077b82 */ /* 0x000e300000000800 */
[----:B------:R-:W1:Y:S01]  /*0060*/  S2UR UR4, SR_CTAID.X ;  /* 0x00000000000479c3 */ /* 0x000e620000002500 */
[----:B0-----:R-:W-:-:S05]  /*0070*/  IMAD R7, R7, UR5, R2 ;  /* 0x0000000507077c24 */ /* 0x001fca000f8e0202 */
[----:B------:R-:W-:Y:S01]  /*0080*/  ISETP.GT.U32.AND P0, PT, R7, 0x4, PT ;  /* 0x000000040700780c */ /* 0x000fe20003f04070 */
[----:B-1----:R-:W-:-:S05]  /*0090*/  IMAD R0, R0, UR4, R3 ;  /* 0x0000000400007c24 */ /* 0x002fca000f8e0203 */
[----:B------:R-:W-:-:S13]  /*00a0*/  ISETP.GT.OR P0, PT, R0, 0x4, P0 ;  /* 0x000000040000780c */ /* 0x000fda0000704670 */
[----:B------:R-:W-:Y:S05]  /*00b0*/  @P0 EXIT ;  /* 0x000000000000094d */ /* 0x000fea0003800000 */
[----:B------:R-:W0:Y:S01]  /*00c0*/  LDC.64 R2, c[0x0][0x380] ;  /* 0x0000e000ff027b82 */ /* 0x000e220000000a00 */
[----:B------:R-:W1:Y:S01]  /*00d0*/  LDCU.64 UR4, c[0x0][0x358] ;  /* 0x00006b00ff0477ac */ /* 0x000e620008000a00 */
[----:B------:R-:W-:-:S06]  /*00e0*/  IMAD R11, R7, 0x5, R0 ;  /* 0x00000005070b7824 */ /* 0x000fcc00078e0200 */
[----:B------:R-:W2:Y:S08]  /*00f0*/  LDC.64 R4, c[0x0][0x388] ;  /* 0x0000e200ff047b82 */ /* 0x000eb00000000a00 */
[----:B------:R-:W3:Y:S01]  /*0100*/  LDC.64 R8, c[0x0][0x390] ;  /* 0x0000e400ff087b82 */ /* 0x000ee20000000a00 */
[----:B0-----:R-:W-:-:S06]  /*0110*/  IMAD.WIDE R2, R11, 0x8, R2 ;  /* 0x000000080b027825 */ /* 0x001fcc00078e0202 */
[----:B-1----:R-:W4:Y:S01]  /*0120*/  LDG.E.64 R2, desc[UR4][R2.64] ;  /* 0x0000000402027981 */ /* 0x002f22000c1e1b00 */
[----:B--2---:R-:W-:-:S06]  /*0130*/  IMAD.WIDE R4, R11, 0x8, R4 ;  /* 0x000000080b047825 */ /* 0x004fcc00078e0204 */
[----:B------:R-:W4:Y:S01]  /*0140*/  LDG.E.64 R4, desc[UR4][R4.64] ;  /* 0x0000000404047981 */ /* 0x000f22000c1e1b00 */
[----:B---3--:R-:W-:Y:S01]  /*0150*/  IMAD.WIDE R8, R11, 0x8, R8 ;  /* 0x000000080b087825 */ /* 0x008fe200078e0208 */
[----:B----4-:R-:W-:-:S07]  /*0160*/  DADD R6, R2, R4 ;  /* 0x0000000002067229 */ /* 0x010fce0000000004 */
[----:B------:R-:W-:Y:S01]  /*0170*/  STG.E.64 desc[UR4][R8.64], R6 ;  /* 0x0000000608007986 */ /* 0x000fe2000c101b04 */
[----:B------:R-:W-:Y:S05]  /*0180*/  EXIT ;  /* 0x000000000000794d */ /* 0x000fea0003800000 */
.L_x_0:
[----:B------:R-:W-:-:S00]  /*0190*/  BRA `(.L_x_0) ;  /* 0xfffffffc00fc7947 */ /* 0x000fc0000383ffff */
[----:B------:R-:W-:-:S00]  /*01a0*/  NOP ;  /* 0x0000000000007918 */ /* 0x000fc00000000000 */
        /* <DEDUP_REMOVED lines=13> */
.L_x_1:


//--------------------- .nv.shared.reserved.0     --------------------------
	.section	.nv.shared.reserved.0,"aw",@nobits
	.weak		__nv_reservedSMEM_offset_0_alias
	.size		__nv_reservedSMEM_offset_0_alias, 0, 64
	.other		__nv_reservedSMEM_offset_0_alias,@"STO_CUDA_RESERVED_SHARED STV_DEFAULT"
__nv_reservedSMEM_offset_0_alias:
	.zero		0
	.zero		64


//--------------------- .nv.constant0._Z9matrixAddPdS_S_ --------------------------
	.section	.nv.constant0._Z9matrixAddPdS_S_,"a",@progbits
	.sectionflags	@""
	.align	4
.nv.constant0._Z9matrixAddPdS_S_:
	.zero		920


//--------------------- SYMBOLS --------------------------

	.type		.nv.reservedSmem.offset0,@object
	.size		.nv.reservedSmem.offset0,0x4
